	.headerflags	@"EF_CUDA_TEXMODE_UNIFIED EF_CUDA_64BIT_ADDRESS EF_CUDA_ACCELERATORS EF_CUDA_SM90 EF_CUDA_VIRTUAL_SM(EF_CUDA_SM90)"
	.elftype	@"ET_EXEC"


//--------------------- .nv.info                  --------------------------
	.section	.nv.info,"",@"SHT_CUDA_INFO"
	.align	4


	//----- nvinfo : EIATTR_REGCOUNT
	.align		4
        /*0000*/ 	.byte	0x04, 0x2f
        /*0002*/ 	.short	(.L_3 - .L_2)
	.align		4
.L_2:
        /*0004*/ 	.word	index@(triton_poi_fused__native_batch_norm_legit_no_training_13)
        /*0008*/ 	.word	0x00000016


	//----- nvinfo : EIATTR_MIN_STACK_SIZE
	.align		4
.L_3:
        /*000c*/ 	.byte	0x04, 0x12
        /*000e*/ 	.short	(.L_5 - .L_4)
	.align		4
.L_4:
        /*0010*/ 	.word	index@(triton_poi_fused__native_batch_norm_legit_no_training_13)
        /*0014*/ 	.word	0x00000000


	//----- nvinfo : EIATTR_FRAME_SIZE
	.align		4
.L_5:
        /*0018*/ 	.byte	0x04, 0x11
        /*001a*/ 	.short	(.L_7 - .L_6)
	.align		4
.L_6:
        /*001c*/ 	.word	index@(triton_poi_fused__native_batch_norm_legit_no_training_13)
        /*0020*/ 	.word	0x00000000


	//----- nvinfo : EIATTR_MIN_STACK_SIZE
	.align		4
.L_7:
        /*0024*/ 	.byte	0x04, 0x12
        /*0026*/ 	.short	(.L_9 - .L_8)
	.align		4
.L_8:
        /*0028*/ 	.word	index@(triton_poi_fused__native_batch_norm_legit_no_training_13)
        /*002c*/ 	.word	0x00000000
.L_9:


//--------------------- .nv.info.triton_poi_fused__native_batch_norm_legit_no_training_13 --------------------------
	.section	.nv.info.triton_poi_fused__native_batch_norm_legit_no_training_13,"",@"SHT_CUDA_INFO"
	.sectionflags	@""
	.align	4


	//----- nvinfo : EIATTR_CUDA_API_VERSION
	.align		4
        /*0000*/ 	.byte	0x04, 0x37
        /*0002*/ 	.short	(.L_11 - .L_10)
.L_10:
        /*0004*/ 	.word	0x0000007c


	//----- nvinfo : EIATTR_KPARAM_INFO
	.align		4
.L_11:
        /*0008*/ 	.byte	0x04, 0x17
        /*000a*/ 	.short	(.L_13 - .L_12)
.L_12:
        /*000c*/ 	.word	0x00000000
        /*0010*/ 	.short	0x0006
        /*0012*/ 	.short	0x0030
        /*0014*/ 	.byte	0x00, 0xf0, 0x11, 0x00


	//----- nvinfo : EIATTR_KPARAM_INFO
	.align		4
.L_13:
        /*0018*/ 	.byte	0x04, 0x17
        /*001a*/ 	.short	(.L_15 - .L_14)
.L_14:
        /*001c*/ 	.word	0x00000000
        /*0020*/ 	.short	0x0005
        /*0022*/ 	.short	0x0028
        /*0024*/ 	.byte	0x00, 0xf4, 0x21, 0x00


	//----- nvinfo : EIATTR_KPARAM_INFO
	.align		4
.L_15:
        /*0028*/ 	.byte	0x04, 0x17
        /*002a*/ 	.short	(.L_17 - .L_16)
.L_16:
        /*002c*/ 	.word	0x00000000
        /*0030*/ 	.short	0x0004
        /*0032*/ 	.short	0x0020
        /*0034*/ 	.byte	0x00, 0xf4, 0x21, 0x00


	//----- nvinfo : EIATTR_KPARAM_INFO
	.align		4
.L_17:
        /*0038*/ 	.byte	0x04, 0x17
        /*003a*/ 	.short	(.L_19 - .L_18)
.L_18:
        /*003c*/ 	.word	0x00000000
        /*0040*/ 	.short	0x0003
        /*0042*/ 	.short	0x0018
        /*0044*/ 	.byte	0x00, 0xf4, 0x21, 0x00


	//----- nvinfo : EIATTR_KPARAM_INFO
	.align		4
.L_19:
        /*0048*/ 	.byte	0x04, 0x17
        /*004a*/ 	.short	(.L_21 - .L_20)
.L_20:
        /*004c*/ 	.word	0x00000000
        /*0050*/ 	.short	0x0002
        /*0052*/ 	.short	0x0010
        /*0054*/ 	.byte	0x00, 0xf4, 0x21, 0x00


	//----- nvinfo : EIATTR_KPARAM_INFO
	.align		4
.L_21:
        /*0058*/ 	.byte	0x04, 0x17
        /*005a*/ 	.short	(.L_23 - .L_22)
.L_22:
        /*005c*/ 	.word	0x00000000
        /*0060*/ 	.short	0x0001
        /*0062*/ 	.short	0x0008
        /*0064*/ 	.byte	0x00, 0xf4, 0x21, 0x00


	//----- nvinfo : EIATTR_KPARAM_INFO
	.align		4
.L_23:
        /*0068*/ 	.byte	0x04, 0x17
        /*006a*/ 	.short	(.L_25 - .L_24)
.L_24:
        /*006c*/ 	.word	0x00000000
        /*0070*/ 	.short	0x0000
        /*0072*/ 	.short	0x0000
        /*0074*/ 	.byte	0x00, 0xf4, 0x21, 0x00


	//----- nvinfo : EIATTR_SPARSE_MMA_MASK
	.align		4
.L_25:
        /*0078*/ 	.byte	0x03, 0x50
        /*007a*/ 	.short	0x0000


	//----- nvinfo : EIATTR_MAXREG_COUNT
	.align		4
        /*007c*/ 	.byte	0x03, 0x1b
        /*007e*/ 	.short	0x00ff


	//----- nvinfo : EIATTR_EXIT_INSTR_OFFSETS
	.align		4
        /*0080*/ 	.byte	0x04, 0x1c
        /*0082*/ 	.short	(.L_27 - .L_26)


	//   ....[0]....
.L_26:
        /*0084*/ 	.word	0x000003e0


	//   ....[1]....
        /*0088*/ 	.word	0x00000400


	//----- nvinfo : EIATTR_REQNTID
	.align		4
.L_27:
        /*008c*/ 	.byte	0x04, 0x10
        /*008e*/ 	.short	(.L_29 - .L_28)
.L_28:
        /*0090*/ 	.word	0x00000080
        /*0094*/ 	.word	0x00000001
        /*0098*/ 	.word	0x00000001


	//----- nvinfo : EIATTR_CBANK_PARAM_SIZE
	.align		4
.L_29:
        /*009c*/ 	.byte	0x03, 0x19
        /*009e*/ 	.short	0x0034


	//----- nvinfo : EIATTR_PARAM_CBANK
	.align		4
        /*00a0*/ 	.byte	0x04, 0x0a
        /*00a2*/ 	.short	(.L_31 - .L_30)
	.align		4
.L_30:
        /*00a4*/ 	.word	index@(.nv.constant0.triton_poi_fused__native_batch_norm_legit_no_training_13)
        /*00a8*/ 	.short	0x0210
        /*00aa*/ 	.short	0x0034


	//----- nvinfo : EIATTR_SW_WAR
	.align		4
.L_31:
        /*00ac*/ 	.byte	0x04, 0x36
        /*00ae*/ 	.short	(.L_33 - .L_32)
.L_32:
        /*00b0*/ 	.word	0x00000008
.L_33:


//--------------------- .nv.callgraph             --------------------------
	.section	.nv.callgraph,"",@"SHT_CUDA_CALLGRAPH"
	.align	4
	.sectionentsize	8
	.align		4
        /*0000*/ 	.word	0x00000000
	.align		4
        /*0004*/ 	.word	0xffffffff
	.align		4
        /*0008*/ 	.word	0x00000000
	.align		4
        /*000c*/ 	.word	0xfffffffe
	.align		4
        /*0010*/ 	.word	0x00000000
	.align		4
        /*0014*/ 	.word	0xfffffffd
	.align		4
        /*0018*/ 	.word	0x00000000
	.align		4
        /*001c*/ 	.word	0xfffffffc


//--------------------- .nv.constant4             --------------------------
	.section	.nv.constant4,"a",@progbits
	.align	8
	.align		8
.nv.constant4:
        /*0000*/ 	.dword	_$_str
	.align		8
        /*0008*/ 	.dword	_$_str_$_2


//--------------------- .text.triton_poi_fused__native_batch_norm_legit_no_training_13 --------------------------
	.section	.text.triton_poi_fused__native_batch_norm_legit_no_training_13,"ax",@progbits
	.align	128
        .global         triton_poi_fused__native_batch_norm_legit_no_training_13
        .type           triton_poi_fused__native_batch_norm_legit_no_training_13,@function
        .size           triton_poi_fused__native_batch_norm_legit_no_training_13,(.L_x_1 - triton_poi_fused__native_batch_norm_legit_no_training_13)
        .other          triton_poi_fused__native_batch_norm_legit_no_training_13,@"STO_CUDA_ENTRY STV_DEFAULT"
triton_poi_fused__native_batch_norm_legit_no_training_13:
.text.triton_poi_fused__native_batch_norm_legit_no_training_13:
[----:B------:R-:W0:Y:S01]  /*0000*/  LDC R1, c[0x0][0x28] ;  /* 0x00000a00ff017b82 */ /* 0x000e220000000800 */
[----:B------:R-:W1:Y:S07]  /*0010*/  S2R R0, SR_TID.X ;  /* 0x0000000000007919 */ /* 0x000e6e0000002100 */
[----:B------:R-:W2:Y:S01]  /*0020*/  LDC.64 R8, c[0x0][0x220] ;  /* 0x00008800ff087b82 */ /* 0x000ea20000000a00 */
[----:B------:R-:W-:Y:S01]  /*0030*/  ULDC.64 UR4, c[0x0][0x208] ;  /* 0x0000820000047ab9 */ /* 0x000fe20000000a00 */
[----:B------:R-:W3:Y:S06]  /*0040*/  S2R R5, SR_CTAID.X ;  /* 0x0000000000057919 */ /* 0x000eec0000002500 */
[----:B------:R-:W4:Y:S08]  /*0050*/  LDC.64 R12, c[0x0][0x210] ;  /* 0x00008400ff0c7b82 */ /* 0x000f300000000a00 */
[----:B------:R-:W5:Y:S08]  /*0060*/  LDC.64 R14, c[0x0][0x218] ;  /* 0x00008600ff0e7b82 */ /* 0x000f700000000a00 */
[----:B------:R-:W5:Y:S01]  /*0070*/  LDC.64 R16, c[0x0][0x228] ;  /* 0x00008a00ff107b82 */ /* 0x000f620000000a00 */
[----:B-1----:R-:W-:-:S07]  /*0080*/  SHF.L.U32 R0, R0, 0x1, RZ ;  /* 0x0000000100007819 */ /* 0x002fce00000006ff */
[----:B------:R-:W1:Y:S01]  /*0090*/  LDC.64 R18, c[0x0][0x230] ;  /* 0x00008c00ff127b82 */ /* 0x000e620000000a00 */
[----:B---3--:R-:W-:Y:S02]  /*00a0*/  SHF.R.S32.HI R3, RZ, 0x17, R5 ;  /* 0x00000017ff037819 */ /* 0x008fe40000011405 */
[----:B------:R-:W-:Y:S02]  /*00b0*/  LOP3.LUT R0, R0, 0xfe, RZ, 0xc0, !PT ;  /* 0x000000fe00007812 */ /* 0x000fe400078ec0ff */
[----:B------:R-:W-:Y:S02]  /*00c0*/  SGXT R3, R3, 0x1 ;  /* 0x000000010303781a */ /* 0x000fe40000000200 */
[----:B------:R-:W-:-:S04]  /*00d0*/  LEA R0, R5, R0, 0x8 ;  /* 0x0000000005007211 */ /* 0x000fc800078e40ff */
[----:B------:R-:W-:Y:S02]  /*00e0*/  LEA.HI R3, R3, R0, RZ, 0x8 ;  /* 0x0000000003037211 */ /* 0x000fe400078f40ff */
[----:B------:R-:W-:Y:S02]  /*00f0*/  ISETP.GE.AND P4, PT, R0, 0x400, PT ;  /* 0x000004000000780c */ /* 0x000fe40003f86270 */
[----:B------:R-:W-:-:S04]  /*0100*/  LOP3.LUT R3, R3, 0xffffff00, RZ, 0xc0, !PT ;  /* 0xffffff0003037812 */ /* 0x000fc800078ec0ff */
[----:B------:R-:W-:Y:S02]  /*0110*/  IADD3 R11, R0, -R3, RZ ;  /* 0x80000003000b7210 */ /* 0x000fe40007ffe0ff */
[----:B------:R-:W-:-:S03]  /*0120*/  CS2R R2, SRZ ;  /* 0x0000000000027805 */ /* 0x000fc6000001ff00 */
[----:B--2---:R-:W-:-:S05]  /*0130*/  IMAD.WIDE R8, R11, 0x4, R8 ;  /* 0x000000040b087825 */ /* 0x004fca00078e0208 */
[----:B------:R2:W3:Y:S01]  /*0140*/  @!P4 LDG.E.EL.64 R2, desc[UR4][R8.64] ;  /* 0x000000040802c981 */ /* 0x0004e2000c2e1b00 */
[----:B------:R-:W-:Y:S02]  /*0150*/  CS2R R4, SRZ ;  /* 0x0000000000047805 */ /* 0x000fe4000001ff00 */
[----:B------:R-:W-:Y:S01]  /*0160*/  CS2R R6, SRZ ;  /* 0x0000000000067805 */ /* 0x000fe2000001ff00 */
[----:B----4-:R-:W-:-:S04]  /*0170*/  IMAD.WIDE R12, R0, 0x4, R12 ;  /* 0x00000004000c7825 */ /* 0x010fc800078e020c */
[C---:B-----5:R-:W-:Y:S01]  /*0180*/  IMAD.WIDE R14, R11.reuse, 0x4, R14 ;  /* 0x000000040b0e7825 */ /* 0x060fe200078e020e */
[----:B------:R-:W4:Y:S04]  /*0190*/  @!P4 LDG.E.64 R4, desc[UR4][R12.64] ;  /* 0x000000040c04c981 */ /* 0x000f28000c1e1b00 */
[----:B------:R5:W4:Y:S01]  /*01a0*/  @!P4 LDG.E.EL.64 R6, desc[UR4][R14.64] ;  /* 0x000000040e06c981 */ /* 0x000b22000c2e1b00 */
[----:B0-----:R-:W-:Y:S01]  /*01b0*/  IMAD.WIDE R16, R11, 0x4, R16 ;  /* 0x000000040b107825 */ /* 0x001fe200078e0210 */
[----:B--2---:R-:W-:-:S03]  /*01c0*/  CS2R R8, SRZ ;  /* 0x0000000000087805 */ /* 0x004fc6000001ff00 */
[----:B-1----:R-:W-:Y:S01]  /*01d0*/  IMAD.WIDE R18, R11, 0x4, R18 ;  /* 0x000000040b127825 */ /* 0x002fe200078e0212 */
[----:B------:R-:W-:-:S04]  /*01e0*/  CS2R R10, SRZ ;  /* 0x00000000000a7805 */ /* 0x000fc8000001ff00 */
[----:B------:R-:W2:Y:S04]  /*01f0*/  @!P4 LDG.E.EL.64 R8, desc[UR4][R18.64] ;  /* 0x000000041208c981 */ /* 0x000ea8000c2e1b00 */
[----:B------:R-:W2:Y:S01]  /*0200*/  @!P4 LDG.E.EL.64 R10, desc[UR4][R16.64] ;  /* 0x00000004100ac981 */ /* 0x000ea2000c2e1b00 */
[----:B-----5:R-:W-:Y:S01]  /*0210*/  HFMA2.MMA R15, -RZ, RZ, 1.625, 0 ;  /* 0x3e800000ff0f7435 */ /* 0x020fe200000001ff */
[----:B---3--:R-:W-:Y:S01]  /*0220*/  FADD R2, R2, 9.9999997473787516356e-06 ;  /* 0x3727c5ac02027421 */ /* 0x008fe20000000000 */
[----:B------:R-:W-:-:S03]  /*0230*/  FADD R12, R3, 9.9999997473787516356e-06 ;  /* 0x3727c5ac030c7421 */ /* 0x000fc60000000000 */
[----:B------:R0:W1:Y:S08]  /*0240*/  MUFU.SQRT R13, R2 ;  /* 0x00000002000d7308 */ /* 0x0000700000002000 */
[----:B------:R-:W3:Y:S01]  /*0250*/  MUFU.SQRT R14, R12 ;  /* 0x0000000c000e7308 */ /* 0x000ee20000002000 */
[----:B0-----:R-:W0:Y:S01]  /*0260*/  LDC.64 R2, c[0x0][0x238] ;  /* 0x00008e00ff027b82 */ /* 0x001e220000000a00 */
[----:B-1----:R-:W-:-:S02]  /*0270*/  FSETP.GT.AND P0, PT, R13, 8.50705917302346158658e+37, PT ;  /* 0x7e8000000d00780b */ /* 0x002fc40003f04000 */
[----:B------:R-:W-:Y:S02]  /*0280*/  FSETP.GEU.AND P2, PT, R13, 1.175494350822287508e-38, PT ;  /* 0x008000000d00780b */ /* 0x000fe40003f4e000 */
[C---:B---3--:R-:W-:Y:S02]  /*0290*/  FSETP.GT.AND P1, PT, R14.reuse, 8.50705917302346158658e+37, PT ;  /* 0x7e8000000e00780b */ /* 0x048fe40003f24000 */
[----:B------:R-:W-:-:S07]  /*02a0*/  FSETP.GEU.AND P3, PT, R14, 1.175494350822287508e-38, PT ;  /* 0x008000000e00780b */ /* 0x000fce0003f6e000 */
[----:B------:R-:W-:-:S04]  /*02b0*/  @P0 FMUL R13, R13, 0.25 ;  /* 0x3e8000000d0d0820 */ /* 0x000fc80000400000 */
[----:B------:R-:W-:Y:S01]  /*02c0*/  @!P2 FMUL R13, R13, 16777216 ;  /* 0x4b8000000d0da820 */ /* 0x000fe20000400000 */
[----:B------:R-:W-:-:S04]  /*02d0*/  @P1 FMUL R14, R14, 0.25 ;  /* 0x3e8000000e0e1820 */ /* 0x000fc80000400000 */
[----:B------:R-:W-:Y:S01]  /*02e0*/  @!P3 FMUL R14, R14, 16777216 ;  /* 0x4b8000000e0eb820 */ /* 0x000fe20000400000 */
[----:B------:R-:W1:Y:S01]  /*02f0*/  MUFU.RCP R13, R13 ;  /* 0x0000000d000d7308 */ /* 0x000e620000001000 */
[----:B------:R-:W-:-:S07]  /*0300*/  FSEL R12, R15, 1, P0 ;  /* 0x3f8000000f0c7808 */ /* 0x000fce0000000000 */
[----:B------:R-:W3:Y:S01]  /*0310*/  MUFU.RCP R14, R14 ;  /* 0x0000000e000e7308 */ /* 0x000ee20000001000 */
[----:B------:R-:W-:Y:S01]  /*0320*/  FSEL R15, R15, 1, P1 ;  /* 0x3f8000000f0f7808 */ /* 0x000fe20000800000 */
[----:B------:R-:W-:Y:S01]  /*0330*/  @!P2 FMUL R12, R12, 16777216 ;  /* 0x4b8000000c0ca820 */ /* 0x000fe20000400000 */
[----:B----4-:R-:W-:-:S03]  /*0340*/  FADD R4, -R6, R4 ;  /* 0x0000000406047221 */ /* 0x010fc60000000100 */
[----:B------:R-:W-:Y:S01]  /*0350*/  @!P3 FMUL R15, R15, 16777216 ;  /* 0x4b8000000f0fb820 */ /* 0x000fe20000400000 */
[----:B------:R-:W-:Y:S01]  /*0360*/  FADD R5, -R7, R5 ;  /* 0x0000000507057221 */ /* 0x000fe20000000100 */
[----:B-1----:R-:W-:Y:S02]  /*0370*/  FMUL R13, R13, R12 ;  /* 0x0000000c0d0d7220 */ /* 0x002fe40000400000 */
[----:B---3--:R-:W-:Y:S02]  /*0380*/  FMUL R6, R14, R15 ;  /* 0x0000000f0e067220 */ /* 0x008fe40000400000 */
[----:B------:R-:W-:Y:S02]  /*0390*/  FMUL R13, R4, R13 ;  /* 0x0000000d040d7220 */ /* 0x000fe40000400000 */
[----:B------:R-:W-:Y:S01]  /*03a0*/  FMUL R6, R5, R6 ;  /* 0x0000000605067220 */ /* 0x000fe20000400000 */
[----:B0-----:R-:W-:-:S04]  /*03b0*/  IMAD.WIDE R2, R0, 0x4, R2 ;  /* 0x0000000400027825 */ /* 0x001fc800078e0202 */
[----:B--2---:R-:W-:Y:S01]  /*03c0*/  FFMA R8, R13, R10, R8 ;  /* 0x0000000a0d087223 */ /* 0x004fe20000000008 */
[----:B------:R-:W-:Y:S01]  /*03d0*/  FFMA R9, R6, R11, R9 ;  /* 0x0000000b06097223 */ /* 0x000fe20000000009 */
[----:B------:R-:W-:Y:S06]  /*03e0*/  @P4 EXIT ;  /* 0x000000000000494d */ /* 0x000fec0003800000 */
[----:B------:R-:W-:Y:S01]  /*03f0*/  STG.E.64 desc[UR4][R2.64], R8 ;  /* 0x0000000802007986 */ /* 0x000fe2000c101b04 */
[----:B------:R-:W-:Y:S05]  /*0400*/  EXIT ;  /* 0x000000000000794d */ /* 0x000fea0003800000 */
.L_x_0:
[----:B------:R-:W-:-:S00]  /*0410*/  BRA `(.L_x_0) ;  /* 0xfffffffc00fc7947 */ /* 0x000fc0000383ffff */
[----:B------:R-:W-:-:S00]  /*0420*/  NOP ;  /* 0x0000000000007918 */ /* 0x000fc00000000000 */
        /* <DEDUP_REMOVED lines=13> */
.L_x_1:


//--------------------- .nv.global.init           --------------------------
	.section	.nv.global.init,"aw",@progbits
.nv.global.init:
	.type		_$_str,@object
	.size		_$_str,(_$_str_$_2 - _$_str)
_$_str:
        /*0000*/ 	.byte	0x5f, 0x5f, 0x43, 0x55, 0x44, 0x41, 0x5f, 0x46, 0x54, 0x5a, 0x00
	.type		_$_str_$_2,@object
	.size		_$_str_$_2,(.L_1 - _$_str_$_2)
_$_str_$_2:
        /*000b*/ 	.byte	0x5f, 0x5f, 0x43, 0x55, 0x44, 0x41, 0x5f, 0x50, 0x52, 0x45, 0x43, 0x5f, 0x53, 0x51, 0x52, 0x54
        /*001b*/ 	.byte	0x00
.L_1:


//--------------------- .nv.constant0.triton_poi_fused__native_batch_norm_legit_no_training_13 --------------------------
	.section	.nv.constant0.triton_poi_fused__native_batch_norm_legit_no_training_13,"a",@progbits
	.sectionflags	@""
	.align	4
.nv.constant0.triton_poi_fused__native_batch_norm_legit_no_training_13:
	.zero		580
